//
// Generated by NVIDIA NVVM Compiler
//
// Compiler Build ID: CL-36424714
// Cuda compilation tools, release 13.0, V13.0.88
// Based on NVVM 20.0.0
//

.version 9.0
.target sm_100
.address_size 64

	// .globl	_Z20dp1_condition_kernelPKhiiPi

.visible .entry _Z20dp1_condition_kernelPKhiiPi(
	.param .u64 .ptr .align 1 _Z20dp1_condition_kernelPKhiiPi_param_0,
	.param .u32 _Z20dp1_condition_kernelPKhiiPi_param_1,
	.param .u32 _Z20dp1_condition_kernelPKhiiPi_param_2,
	.param .u64 .ptr .align 1 _Z20dp1_condition_kernelPKhiiPi_param_3
)
{
	.reg .pred 	%p<9>;
	.reg .b16 	%rs<9>;
	.reg .b32 	%r<11>;
	.reg .b64 	%rd<13>;

	ld.param.u64 	%rd3, [_Z20dp1_condition_kernelPKhiiPi_param_0];
	ld.param.u32 	%r2, [_Z20dp1_condition_kernelPKhiiPi_param_1];
	ld.param.u32 	%r3, [_Z20dp1_condition_kernelPKhiiPi_param_2];
	ld.param.u64 	%rd4, [_Z20dp1_condition_kernelPKhiiPi_param_3];
	cvta.to.global.u64 	%rd1, %rd4;
	mov.u32 	%r4, %ctaid.x;
	mov.u32 	%r5, %ntid.x;
	mov.u32 	%r6, %tid.x;
	mad.lo.s32 	%r1, %r4, %r5, %r6;
	setp.ge.s32 	%p1, %r1, %r3;
	@%p1 bra 	$L__BB0_10;
	cvta.to.global.u64 	%rd5, %rd3;
	mul.lo.s32 	%r7, %r2, %r1;
	cvt.s64.s32 	%rd6, %r7;
	add.s32 	%r8, %r2, -1;
	cvt.s64.s32 	%rd7, %r8;
	add.s64 	%rd8, %rd6, %rd7;
	add.s64 	%rd2, %rd5, %rd8;
	ld.global.u8 	%rs1, [%rd2];
	setp.ne.s16 	%p2, %rs1, 0;
	@%p2 bra 	$L__BB0_9;
	ld.global.u8 	%rs2, [%rd2+-1];
	setp.ne.s16 	%p3, %rs2, 0;
	@%p3 bra 	$L__BB0_9;
	ld.global.u8 	%rs3, [%rd2+-2];
	setp.ne.s16 	%p4, %rs3, 0;
	@%p4 bra 	$L__BB0_9;
	ld.global.u8 	%rs4, [%rd2+-3];
	setp.ne.s16 	%p5, %rs4, 0;
	@%p5 bra 	$L__BB0_9;
	ld.global.u8 	%rs5, [%rd2+-4];
	setp.ne.s16 	%p6, %rs5, 0;
	@%p6 bra 	$L__BB0_9;
	ld.global.u8 	%rs6, [%rd2+-5];
	setp.ne.s16 	%p7, %rs6, 0;
	@%p7 bra 	$L__BB0_9;
	ld.global.u8 	%rs7, [%rd2+-6];
	and.b16  	%rs8, %rs7, 3;
	setp.ne.s16 	%p8, %rs8, 0;
	@%p8 bra 	$L__BB0_9;
	mul.wide.s32 	%rd11, %r1, 4;
	add.s64 	%rd12, %rd1, %rd11;
	mov.b32 	%r10, 1;
	st.global.u32 	[%rd12], %r10;
	bra.uni 	$L__BB0_10;
$L__BB0_9:
	mul.wide.s32 	%rd9, %r1, 4;
	add.s64 	%rd10, %rd1, %rd9;
	mov.b32 	%r9, 0;
	st.global.u32 	[%rd10], %r9;
$L__BB0_10:
	ret;

}
	// .globl	_Z20dp2_condition_kernelPKhiiPi
.visible .entry _Z20dp2_condition_kernelPKhiiPi(
	.param .u64 .ptr .align 1 _Z20dp2_condition_kernelPKhiiPi_param_0,
	.param .u32 _Z20dp2_condition_kernelPKhiiPi_param_1,
	.param .u32 _Z20dp2_condition_kernelPKhiiPi_param_2,
	.param .u64 .ptr .align 1 _Z20dp2_condition_kernelPKhiiPi_param_3
)
{
	.reg .pred 	%p<9>;
	.reg .b16 	%rs<9>;
	.reg .b32 	%r<11>;
	.reg .b64 	%rd<13>;

	ld.param.u64 	%rd3, [_Z20dp2_condition_kernelPKhiiPi_param_0];
	ld.param.u32 	%r2, [_Z20dp2_condition_kernelPKhiiPi_param_1];
	ld.param.u32 	%r3, [_Z20dp2_condition_kernelPKhiiPi_param_2];
	ld.param.u64 	%rd4, [_Z20dp2_condition_kernelPKhiiPi_param_3];
	cvta.to.global.u64 	%rd1, %rd4;
	mov.u32 	%r4, %ctaid.x;
	mov.u32 	%r5, %ntid.x;
	mov.u32 	%r6, %tid.x;
	mad.lo.s32 	%r1, %r4, %r5, %r6;
	setp.ge.s32 	%p1, %r1, %r3;
	@%p1 bra 	$L__BB1_10;
	cvta.to.global.u64 	%rd5, %rd3;
	mul.lo.s32 	%r7, %r2, %r1;
	cvt.s64.s32 	%rd6, %r7;
	add.s32 	%r8, %r2, -1;
	cvt.s64.s32 	%rd7, %r8;
	add.s64 	%rd8, %rd6, %rd7;
	add.s64 	%rd2, %rd5, %rd8;
	ld.global.u8 	%rs1, [%rd2];
	setp.ne.s16 	%p2, %rs1, 0;
	@%p2 bra 	$L__BB1_9;
	ld.global.u8 	%rs2, [%rd2+-1];
	setp.ne.s16 	%p3, %rs2, 0;
	@%p3 bra 	$L__BB1_9;
	ld.global.u8 	%rs3, [%rd2+-2];
	setp.ne.s16 	%p4, %rs3, 0;
	@%p4 bra 	$L__BB1_9;
	ld.global.u8 	%rs4, [%rd2+-3];
	setp.ne.s16 	%p5, %rs4, 0;
	@%p5 bra 	$L__BB1_9;
	ld.global.u8 	%rs5, [%rd2+-4];
	setp.ne.s16 	%p6, %rs5, 0;
	@%p6 bra 	$L__BB1_9;
	ld.global.u8 	%rs6, [%rd2+-5];
	setp.ne.s16 	%p7, %rs6, 0;
	@%p7 bra 	$L__BB1_9;
	ld.global.u8 	%rs7, [%rd2+-6];
	and.b16  	%rs8, %rs7, 3;
	setp.ne.s16 	%p8, %rs8, 0;
	@%p8 bra 	$L__BB1_9;
	mul.wide.s32 	%rd11, %r1, 4;
	add.s64 	%rd12, %rd1, %rd11;
	mov.b32 	%r10, 1;
	st.global.u32 	[%rd12], %r10;
	bra.uni 	$L__BB1_10;
$L__BB1_9:
	mul.wide.s32 	%rd9, %r1, 4;
	add.s64 	%rd10, %rd1, %rd9;
	mov.b32 	%r9, 0;
	st.global.u32 	[%rd10], %r9;
$L__BB1_10:
	ret;

}
	// .globl	_Z26collision_detection_kernelPKhiS0_iiPi
.visible .entry _Z26collision_detection_kernelPKhiS0_iiPi(
	.param .u64 .ptr .align 1 _Z26collision_detection_kernelPKhiS0_iiPi_param_0,
	.param .u32 _Z26collision_detection_kernelPKhiS0_iiPi_param_1,
	.param .u64 .ptr .align 1 _Z26collision_detection_kernelPKhiS0_iiPi_param_2,
	.param .u32 _Z26collision_detection_kernelPKhiS0_iiPi_param_3,
	.param .u32 _Z26collision_detection_kernelPKhiS0_iiPi_param_4,
	.param .u64 .ptr .align 1 _Z26collision_detection_kernelPKhiS0_iiPi_param_5
)
{
	.reg .pred 	%p<6>;
	.reg .b16 	%rs<3>;
	.reg .b32 	%r<20>;
	.reg .b64 	%rd<18>;

	ld.param.u64 	%rd6, [_Z26collision_detection_kernelPKhiS0_iiPi_param_0];
	ld.param.u32 	%r8, [_Z26collision_detection_kernelPKhiS0_iiPi_param_1];
	ld.param.u64 	%rd7, [_Z26collision_detection_kernelPKhiS0_iiPi_param_2];
	ld.param.u32 	%r6, [_Z26collision_detection_kernelPKhiS0_iiPi_param_3];
	ld.param.u32 	%r7, [_Z26collision_detection_kernelPKhiS0_iiPi_param_4];
	ld.param.u64 	%rd8, [_Z26collision_detection_kernelPKhiS0_iiPi_param_5];
	cvta.to.global.u64 	%rd1, %rd8;
	mov.u32 	%r9, %ctaid.x;
	mov.u32 	%r10, %ntid.x;
	mov.u32 	%r11, %tid.x;
	mad.lo.s32 	%r1, %r9, %r10, %r11;
	mul.lo.s32 	%r12, %r6, %r8;
	setp.ge.s32 	%p1, %r1, %r12;
	@%p1 bra 	$L__BB2_8;
	div.s32 	%r13, %r1, %r6;
	mul.lo.s32 	%r14, %r13, %r6;
	sub.s32 	%r2, %r1, %r14;
	mul.lo.s32 	%r3, %r13, %r7;
	setp.lt.s32 	%p2, %r7, 1;
	@%p2 bra 	$L__BB2_6;
	cvta.to.global.u64 	%rd2, %rd6;
	cvta.to.global.u64 	%rd3, %rd7;
	mul.lo.s32 	%r16, %r2, %r7;
	cvt.s64.s32 	%rd4, %r16;
	cvt.s64.s32 	%rd5, %r3;
	mov.b32 	%r19, 0;
	bra.uni 	$L__BB2_4;
$L__BB2_3:
	add.s32 	%r19, %r19, 1;
	setp.eq.s32 	%p4, %r19, %r7;
	@%p4 bra 	$L__BB2_6;
$L__BB2_4:
	cvt.u64.u32 	%rd9, %r19;
	add.s64 	%rd10, %rd9, %rd5;
	add.s64 	%rd11, %rd2, %rd10;
	ld.global.u8 	%rs1, [%rd11];
	add.s64 	%rd12, %rd9, %rd4;
	add.s64 	%rd13, %rd3, %rd12;
	ld.global.u8 	%rs2, [%rd13];
	setp.eq.s16 	%p3, %rs1, %rs2;
	@%p3 bra 	$L__BB2_3;
$L__BB2_5:
	mul.wide.s32 	%rd14, %r1, 4;
	add.s64 	%rd15, %rd1, %rd14;
	mov.b32 	%r17, 0;
	st.global.u32 	[%rd15], %r17;
	bra.uni 	$L__BB2_8;
$L__BB2_6:
	setp.ne.s32 	%p5, %r7, 17;
	@%p5 bra 	$L__BB2_5;
	mul.wide.s32 	%rd16, %r1, 4;
	add.s64 	%rd17, %rd1, %rd16;
	mov.b32 	%r18, 1;
	st.global.u32 	[%rd17], %r18;
$L__BB2_8:
	ret;

}


// ===== COMPILED SASS (sm_100) =====

	.target	sm_100

	.elftype	@"ET_EXEC"


//--------------------- .note.nv.tkinfo           --------------------------
	.section	.note.nv.tkinfo,"",@"SHT_NOTE"
	.sectionflags	@"SHF_NOTE_NV_TKINFO"
	.tkinfo
        /*0018*/ 	.word	0x00000002
        /*0030*/ 	.string	""
        /*0030*/ 	.string	"ptxas"
        /*0030*/ 	.string	"Cuda compilation tools, release 13.0, V13.0.88"
        /*0030*/ 	.string	"Build cuda_13.0.r13.0/compiler.36424714_0"
        /*0030*/ 	.string	"-arch sm_100 -m 64 "



//--------------------- .note.nv.cuinfo           --------------------------
	.section	.note.nv.cuinfo,"",@"SHT_NOTE"
	.sectionflags	@"SHF_NOTE_NV_CUINFO"
        /*0018*/ 	.short	0x0002
        /*001a*/ 	.short	0x0064
        /*001c*/ 	.short	0x0082
	.zero		2


//--------------------- .nv.info                  --------------------------
	.section	.nv.info,"",@"SHT_CUDA_INFO"
	.align	4


	//----- nvinfo : EIATTR_REGCOUNT
	.align		4
        /*0000*/ 	.byte	0x04, 0x2f
        /*0002*/ 	.short	(.L_1 - .L_0)
	.align		4
.L_0:
        /*0004*/ 	.word	index@(_Z20dp1_condition_kernelPKhiiPi)
        /*0008*/ 	.word	0x0000000c


	//----- nvinfo : EIATTR_FRAME_SIZE
	.align		4
.L_1:
        /*000c*/ 	.byte	0x04, 0x11
        /*000e*/ 	.short	(.L_3 - .L_2)
	.align		4
.L_2:
        /*0010*/ 	.word	index@(_Z20dp1_condition_kernelPKhiiPi)
        /*0014*/ 	.word	0x00000000


	//----- nvinfo : EIATTR_REGCOUNT
	.align		4
.L_3:
        /*0018*/ 	.byte	0x04, 0x2f
        /*001a*/ 	.short	(.L_5 - .L_4)
	.align		4
.L_4:
        /*001c*/ 	.word	index@(_Z20dp2_condition_kernelPKhiiPi)
        /*0020*/ 	.word	0x0000000c


	//----- nvinfo : EIATTR_FRAME_SIZE
	.align		4
.L_5:
        /*0024*/ 	.byte	0x04, 0x11
        /*0026*/ 	.short	(.L_7 - .L_6)
	.align		4
.L_6:
        /*0028*/ 	.word	index@(_Z20dp2_condition_kernelPKhiiPi)
        /*002c*/ 	.word	0x00000000


	//----- nvinfo : EIATTR_REGCOUNT
	.align		4
.L_7:
        /*0030*/ 	.byte	0x04, 0x2f
        /*0032*/ 	.short	(.L_9 - .L_8)
	.align		4
.L_8:
        /*0034*/ 	.word	index@(_Z26collision_detection_kernelPKhiS0_iiPi)
        /*0038*/ 	.word	0x0000000d


	//----- nvinfo : EIATTR_FRAME_SIZE
	.align		4
.L_9:
        /*003c*/ 	.byte	0x04, 0x11
        /*003e*/ 	.short	(.L_11 - .L_10)
	.align		4
.L_10:
        /*0040*/ 	.word	index@(_Z26collision_detection_kernelPKhiS0_iiPi)
        /*0044*/ 	.word	0x00000000


	//----- nvinfo : EIATTR_MIN_STACK_SIZE
	.align		4
.L_11:
        /*0048*/ 	.byte	0x04, 0x12
        /*004a*/ 	.short	(.L_13 - .L_12)
	.align		4
.L_12:
        /*004c*/ 	.word	index@(_Z26collision_detection_kernelPKhiS0_iiPi)
        /*0050*/ 	.word	0x00000000


	//----- nvinfo : EIATTR_MIN_STACK_SIZE
	.align		4
.L_13:
        /*0054*/ 	.byte	0x04, 0x12
        /*0056*/ 	.short	(.L_15 - .L_14)
	.align		4
.L_14:
        /*0058*/ 	.word	index@(_Z20dp2_condition_kernelPKhiiPi)
        /*005c*/ 	.word	0x00000000


	//----- nvinfo : EIATTR_MIN_STACK_SIZE
	.align		4
.L_15:
        /*0060*/ 	.byte	0x04, 0x12
        /*0062*/ 	.short	(.L_17 - .L_16)
	.align		4
.L_16:
        /*0064*/ 	.word	index@(_Z20dp1_condition_kernelPKhiiPi)
        /*0068*/ 	.word	0x00000000
.L_17:


//--------------------- .nv.compat                --------------------------
	.section	.nv.compat,"",@"SHT_CUDA_COMPAT_INFO"
	.align	4
        /*0000*/ 	.byte	0x02, 0x09, 0x00, 0x00, 0x02, 0x02, 0x01, 0x00, 0x02, 0x05, 0x05, 0x00, 0x03, 0x07, 0x01, 0x01
        /*0010*/ 	.byte	0x02, 0x03, 0x00, 0x00, 0x02, 0x06, 0x01, 0x00, 0x04, 0x0b, 0x08, 0x00, 0x09, 0x00, 0x00, 0x00
        /*0020*/ 	.byte	0x00, 0x00, 0x00, 0x00


//--------------------- .nv.info._Z26collision_detection_kernelPKhiS0_iiPi --------------------------
	.section	.nv.info._Z26collision_detection_kernelPKhiS0_iiPi,"",@"SHT_CUDA_INFO"
	.sectionflags	@""
	.align	4


	//----- nvinfo : EIATTR_CUDA_API_VERSION
	.align		4
        /*0000*/ 	.byte	0x04, 0x37
        /*0002*/ 	.short	(.L_19 - .L_18)
.L_18:
        /*0004*/ 	.word	0x00000082


	//----- nvinfo : EIATTR_KPARAM_INFO
	.align		4
.L_19:
        /*0008*/ 	.byte	0x04, 0x17
        /*000a*/ 	.short	(.L_21 - .L_20)
.L_20:
        /*000c*/ 	.word	0x00000000
        /*0010*/ 	.short	0x0005
        /*0012*/ 	.short	0x0020
        /*0014*/ 	.byte	0x00, 0xf5, 0x21, 0x00


	//----- nvinfo : EIATTR_KPARAM_INFO
	.align		4
.L_21:
        /*0018*/ 	.byte	0x04, 0x17
        /*001a*/ 	.short	(.L_23 - .L_22)
.L_22:
        /*001c*/ 	.word	0x00000000
        /*0020*/ 	.short	0x0004
        /*0022*/ 	.short	0x001c
        /*0024*/ 	.byte	0x00, 0xf0, 0x11, 0x00


	//----- nvinfo : EIATTR_KPARAM_INFO
	.align		4
.L_23:
        /*0028*/ 	.byte	0x04, 0x17
        /*002a*/ 	.short	(.L_25 - .L_24)
.L_24:
        /*002c*/ 	.word	0x00000000
        /*0030*/ 	.short	0x0003
        /*0032*/ 	.short	0x0018
        /*0034*/ 	.byte	0x00, 0xf0, 0x11, 0x00


	//----- nvinfo : EIATTR_KPARAM_INFO
	.align		4
.L_25:
        /*0038*/ 	.byte	0x04, 0x17
        /*003a*/ 	.short	(.L_27 - .L_26)
.L_26:
        /*003c*/ 	.word	0x00000000
        /*0040*/ 	.short	0x0002
        /*0042*/ 	.short	0x0010
        /*0044*/ 	.byte	0x00, 0xf5, 0x21, 0x00


	//----- nvinfo : EIATTR_KPARAM_INFO
	.align		4
.L_27:
        /*0048*/ 	.byte	0x04, 0x17
        /*004a*/ 	.short	(.L_29 - .L_28)
.L_28:
        /*004c*/ 	.word	0x00000000
        /*0050*/ 	.short	0x0001
        /*0052*/ 	.short	0x0008
        /*0054*/ 	.byte	0x00, 0xf0, 0x11, 0x00


	//----- nvinfo : EIATTR_KPARAM_INFO
	.align		4
.L_29:
        /*0058*/ 	.byte	0x04, 0x17
        /*005a*/ 	.short	(.L_31 - .L_30)
.L_30:
        /*005c*/ 	.word	0x00000000
        /*0060*/ 	.short	0x0000
        /*0062*/ 	.short	0x0000
        /*0064*/ 	.byte	0x00, 0xf5, 0x21, 0x00


	//----- nvinfo : EIATTR_SPARSE_MMA_MASK
	.align		4
.L_31:
        /*0068*/ 	.byte	0x03, 0x50
        /*006a*/ 	.short	0x0000


	//----- nvinfo : EIATTR_MAXREG_COUNT
	.align		4
        /*006c*/ 	.byte	0x03, 0x1b
        /*006e*/ 	.short	0x00ff


	//----- nvinfo : EIATTR_MERCURY_ISA_VERSION
	.align		4
        /*0070*/ 	.byte	0x03, 0x5f
        /*0072*/ 	.short	0x0101


	//----- nvinfo : EIATTR_VRC_CTA_INIT_COUNT
	.align		4
        /*0074*/ 	.byte	0x02, 0x4a
	.zero		1
	.zero		1


	//----- nvinfo : EIATTR_EXIT_INSTR_OFFSETS
	.align		4
        /*0078*/ 	.byte	0x04, 0x1c
        /*007a*/ 	.short	(.L_33 - .L_32)


	//   ....[0]....
.L_32:
        /*007c*/ 	.word	0x00000090


	//   ....[1]....
        /*0080*/ 	.word	0x00000420


	//   ....[2]....
        /*0084*/ 	.word	0x00000470


	//----- nvinfo : EIATTR_CRS_STACK_SIZE
	.align		4
.L_33:
        /*0088*/ 	.byte	0x04, 0x1e
        /*008a*/ 	.short	(.L_35 - .L_34)
.L_34:
        /*008c*/ 	.word	0x00000000


	//----- nvinfo : EIATTR_CBANK_PARAM_SIZE
	.align		4
.L_35:
        /*0090*/ 	.byte	0x03, 0x19
        /*0092*/ 	.short	0x0028


	//----- nvinfo : EIATTR_PARAM_CBANK
	.align		4
        /*0094*/ 	.byte	0x04, 0x0a
        /*0096*/ 	.short	(.L_37 - .L_36)
	.align		4
.L_36:
        /*0098*/ 	.word	index@(.nv.constant0._Z26collision_detection_kernelPKhiS0_iiPi)
        /*009c*/ 	.short	0x0380
        /*009e*/ 	.short	0x0028


	//----- nvinfo : EIATTR_SW_WAR
	.align		4
.L_37:
        /*00a0*/ 	.byte	0x04, 0x36
        /*00a2*/ 	.short	(.L_39 - .L_38)
.L_38:
        /*00a4*/ 	.word	0x00000008
.L_39:


//--------------------- .nv.info._Z20dp2_condition_kernelPKhiiPi --------------------------
	.section	.nv.info._Z20dp2_condition_kernelPKhiiPi,"",@"SHT_CUDA_INFO"
	.sectionflags	@""
	.align	4


	//----- nvinfo : EIATTR_CUDA_API_VERSION
	.align		4
        /*0000*/ 	.byte	0x04, 0x37
        /*0002*/ 	.short	(.L_41 - .L_40)
.L_40:
        /*0004*/ 	.word	0x00000082


	//----- nvinfo : EIATTR_KPARAM_INFO
	.align		4
.L_41:
        /*0008*/ 	.byte	0x04, 0x17
        /*000a*/ 	.short	(.L_43 - .L_42)
.L_42:
        /*000c*/ 	.word	0x00000000
        /*0010*/ 	.short	0x0003
        /*0012*/ 	.short	0x0010
        /*0014*/ 	.byte	0x00, 0xf5, 0x21, 0x00


	//----- nvinfo : EIATTR_KPARAM_INFO
	.align		4
.L_43:
        /*0018*/ 	.byte	0x04, 0x17
        /*001a*/ 	.short	(.L_45 - .L_44)
.L_44:
        /*001c*/ 	.word	0x00000000
        /*0020*/ 	.short	0x0002
        /*0022*/ 	.short	0x000c
        /*0024*/ 	.byte	0x00, 0xf0, 0x11, 0x00


	//----- nvinfo : EIATTR_KPARAM_INFO
	.align		4
.L_45:
        /*0028*/ 	.byte	0x04, 0x17
        /*002a*/ 	.short	(.L_47 - .L_46)
.L_46:
        /*002c*/ 	.word	0x00000000
        /*0030*/ 	.short	0x0001
        /*0032*/ 	.short	0x0008
        /*0034*/ 	.byte	0x00, 0xf0, 0x11, 0x00


	//----- nvinfo : EIATTR_KPARAM_INFO
	.align		4
.L_47:
        /*0038*/ 	.byte	0x04, 0x17
        /*003a*/ 	.short	(.L_49 - .L_48)
.L_48:
        /*003c*/ 	.word	0x00000000
        /*0040*/ 	.short	0x0000
        /*0042*/ 	.short	0x0000
        /*0044*/ 	.byte	0x00, 0xf5, 0x21, 0x00


	//----- nvinfo : EIATTR_SPARSE_MMA_MASK
	.align		4
.L_49:
        /*0048*/ 	.byte	0x03, 0x50
        /*004a*/ 	.short	0x0000


	//----- nvinfo : EIATTR_MAXREG_COUNT
	.align		4
        /*004c*/ 	.byte	0x03, 0x1b
        /*004e*/ 	.short	0x00ff


	//----- nvinfo : EIATTR_MERCURY_ISA_VERSION
	.align		4
        /*0050*/ 	.byte	0x03, 0x5f
        /*0052*/ 	.short	0x0101


	//----- nvinfo : EIATTR_VRC_CTA_INIT_COUNT
	.align		4
        /*0054*/ 	.byte	0x02, 0x4a
	.zero		1
	.zero		1


	//----- nvinfo : EIATTR_EXIT_INSTR_OFFSETS
	.align		4
        /*0058*/ 	.byte	0x04, 0x1c
        /*005a*/ 	.short	(.L_51 - .L_50)


	//   ....[0]....
.L_50:
        /*005c*/ 	.word	0x00000070


	//   ....[1]....
        /*0060*/ 	.word	0x000002a0


	//   ....[2]....
        /*0064*/ 	.word	0x000002f0


	//----- nvinfo : EIATTR_CRS_STACK_SIZE
	.align		4
.L_51:
        /*0068*/ 	.byte	0x04, 0x1e
        /*006a*/ 	.short	(.L_53 - .L_52)
.L_52:
        /*006c*/ 	.word	0x00000000


	//----- nvinfo : EIATTR_CBANK_PARAM_SIZE
	.align		4
.L_53:
        /*0070*/ 	.byte	0x03, 0x19
        /*0072*/ 	.short	0x0018


	//----- nvinfo : EIATTR_PARAM_CBANK
	.align		4
        /*0074*/ 	.byte	0x04, 0x0a
        /*0076*/ 	.short	(.L_55 - .L_54)
	.align		4
.L_54:
        /*0078*/ 	.word	index@(.nv.constant0._Z20dp2_condition_kernelPKhiiPi)
        /*007c*/ 	.short	0x0380
        /*007e*/ 	.short	0x0018


	//----- nvinfo : EIATTR_SW_WAR
	.align		4
.L_55:
        /*0080*/ 	.byte	0x04, 0x36
        /*0082*/ 	.short	(.L_57 - .L_56)
.L_56:
        /*0084*/ 	.word	0x00000008
.L_57:


//--------------------- .nv.info._Z20dp1_condition_kernelPKhiiPi --------------------------
	.section	.nv.info._Z20dp1_condition_kernelPKhiiPi,"",@"SHT_CUDA_INFO"
	.sectionflags	@""
	.align	4


	//----- nvinfo : EIATTR_CUDA_API_VERSION
	.align		4
        /*0000*/ 	.byte	0x04, 0x37
        /*0002*/ 	.short	(.L_59 - .L_58)
.L_58:
        /*0004*/ 	.word	0x00000082


	//----- nvinfo : EIATTR_KPARAM_INFO
	.align		4
.L_59:
        /*0008*/ 	.byte	0x04, 0x17
        /*000a*/ 	.short	(.L_61 - .L_60)
.L_60:
        /*000c*/ 	.word	0x00000000
        /*0010*/ 	.short	0x0003
        /*0012*/ 	.short	0x0010
        /*0014*/ 	.byte	0x00, 0xf5, 0x21, 0x00


	//----- nvinfo : EIATTR_KPARAM_INFO
	.align		4
.L_61:
        /*0018*/ 	.byte	0x04, 0x17
        /*001a*/ 	.short	(.L_63 - .L_62)
.L_62:
        /*001c*/ 	.word	0x00000000
        /*0020*/ 	.short	0x0002
        /*0022*/ 	.short	0x000c
        /*0024*/ 	.byte	0x00, 0xf0, 0x11, 0x00


	//----- nvinfo : EIATTR_KPARAM_INFO
	.align		4
.L_63:
        /*0028*/ 	.byte	0x04, 0x17
        /*002a*/ 	.short	(.L_65 - .L_64)
.L_64:
        /*002c*/ 	.word	0x00000000
        /*0030*/ 	.short	0x0001
        /*0032*/ 	.short	0x0008
        /*0034*/ 	.byte	0x00, 0xf0, 0x11, 0x00


	//----- nvinfo : EIATTR_KPARAM_INFO
	.align		4
.L_65:
        /*0038*/ 	.byte	0x04, 0x17
        /*003a*/ 	.short	(.L_67 - .L_66)
.L_66:
        /*003c*/ 	.word	0x00000000
        /*0040*/ 	.short	0x0000
        /*0042*/ 	.short	0x0000
        /*0044*/ 	.byte	0x00, 0xf5, 0x21, 0x00


	//----- nvinfo : EIATTR_SPARSE_MMA_MASK
	.align		4
.L_67:
        /*0048*/ 	.byte	0x03, 0x50
        /*004a*/ 	.short	0x0000


	//----- nvinfo : EIATTR_MAXREG_COUNT
	.align		4
        /*004c*/ 	.byte	0x03, 0x1b
        /*004e*/ 	.short	0x00ff


	//----- nvinfo : EIATTR_MERCURY_ISA_VERSION
	.align		4
        /*0050*/ 	.byte	0x03, 0x5f
        /*0052*/ 	.short	0x0101


	//----- nvinfo : EIATTR_VRC_CTA_INIT_COUNT
	.align		4
        /*0054*/ 	.byte	0x02, 0x4a
	.zero		1
	.zero		1


	//----- nvinfo : EIATTR_EXIT_INSTR_OFFSETS
	.align		4
        /*0058*/ 	.byte	0x04, 0x1c
        /*005a*/ 	.short	(.L_69 - .L_68)


	//   ....[0]....
.L_68:
        /*005c*/ 	.word	0x00000070


	//   ....[1]....
        /*0060*/ 	.word	0x000002a0


	//   ....[2]....
        /*0064*/ 	.word	0x000002f0


	//----- nvinfo : EIATTR_CRS_STACK_SIZE
	.align		4
.L_69:
        /*0068*/ 	.byte	0x04, 0x1e
        /*006a*/ 	.short	(.L_71 - .L_70)
.L_70:
        /*006c*/ 	.word	0x00000000


	//----- nvinfo : EIATTR_CBANK_PARAM_SIZE
	.align		4
.L_71:
        /*0070*/ 	.byte	0x03, 0x19
        /*0072*/ 	.short	0x0018


	//----- nvinfo : EIATTR_PARAM_CBANK
	.align		4
        /*0074*/ 	.byte	0x04, 0x0a
        /*0076*/ 	.short	(.L_73 - .L_72)
	.align		4
.L_72:
        /*0078*/ 	.word	index@(.nv.constant0._Z20dp1_condition_kernelPKhiiPi)
        /*007c*/ 	.short	0x0380
        /*007e*/ 	.short	0x0018


	//----- nvinfo : EIATTR_SW_WAR
	.align		4
.L_73:
        /*0080*/ 	.byte	0x04, 0x36
        /*0082*/ 	.short	(.L_75 - .L_74)
.L_74:
        /*0084*/ 	.word	0x00000008
.L_75:


//--------------------- .nv.callgraph             --------------------------
	.section	.nv.callgraph,"",@"SHT_CUDA_CALLGRAPH"
	.align	4
	.sectionentsize	8
	.align		4
        /*0000*/ 	.word	0x00000000
	.align		4
        /*0004*/ 	.word	0xffffffff
	.align		4
        /*0008*/ 	.word	0x00000000
	.align		4
        /*000c*/ 	.word	0xfffffffe
	.align		4
        /*0010*/ 	.word	0x00000000
	.align		4
        /*0014*/ 	.word	0xfffffffd
	.align		4
        /*0018*/ 	.word	0x00000000
	.align		4
        /*001c*/ 	.word	0xfffffffc


//--------------------- .text._Z26collision_detection_kernelPKhiS0_iiPi --------------------------
	.section	.text._Z26collision_detection_kernelPKhiS0_iiPi,"ax",@progbits
	.align	128
        .global         _Z26collision_detection_kernelPKhiS0_iiPi
        .type           _Z26collision_detection_kernelPKhiS0_iiPi,@function
        .size           _Z26collision_detection_kernelPKhiS0_iiPi,(.L_x_11 - _Z26collision_detection_kernelPKhiS0_iiPi)
        .other          _Z26collision_detection_kernelPKhiS0_iiPi,@"STO_CUDA_ENTRY STV_DEFAULT"
_Z26collision_detection_kernelPKhiS0_iiPi:
.text._Z26collision_detection_kernelPKhiS0_iiPi:
[----:B------:R-:W-:Y:S01]  /*0000*/  LDC R1, c[0x0][0x37c] ;  /* 0x0000df00ff017b82 */ /* 0x000fe20000000800 */
[----:B------:R-:W0:Y:S07]  /*0010*/  S2R R3, SR_TID.X ;  /* 0x0000000000037919 */ /* 0x000e2e0000002100 */
[----:B------:R-:W0:Y:S01]  /*0020*/  S2UR UR4, SR_CTAID.X ;  /* 0x00000000000479c3 */ /* 0x000e220000002500 */
[----:B------:R-:W1:Y:S07]  /*0030*/  LDCU UR5, c[0x0][0x388] ;  /* 0x00007100ff0577ac */ /* 0x000e6e0008000800 */
[----:B------:R-:W0:Y:S08]  /*0040*/  LDC R0, c[0x0][0x360] ;  /* 0x0000d800ff007b82 */ /* 0x000e300000000800 */
[----:B------:R-:W1:Y:S01]  /*0050*/  LDC R5, c[0x0][0x398] ;  /* 0x0000e600ff057b82 */ /* 0x000e620000000800 */
[----:B0-----:R-:W-:-:S02]  /*0060*/  IMAD R0, R0, UR4, R3 ;  /* 0x0000000400007c24 */ /* 0x001fc4000f8e0203 */
[----:B-1----:R-:W-:-:S05]  /*0070*/  IMAD R3, R5, UR5, RZ ;  /* 0x0000000505037c24 */ /* 0x002fca000f8e02ff */
[----:B------:R-:W-:-:S13]  /*0080*/  ISETP.GE.AND P0, PT, R0, R3, PT ;  /* 0x000000030000720c */ /* 0x000fda0003f06270 */
[----:B------:R-:W-:Y:S05]  /*0090*/  @P0 EXIT ;  /* 0x000000000000094d */ /* 0x000fea0003800000 */
[----:B------:R-:W-:Y:S01]  /*00a0*/  IABS R7, R5 ;  /* 0x0000000500077213 */ /* 0x000fe20000000000 */
[----:B------:R-:W0:Y:S01]  /*00b0*/  LDCU UR6, c[0x0][0x39c] ;  /* 0x00007380ff0677ac */ /* 0x000e220008000800 */
[----:B------:R-:W-:Y:S02]  /*00c0*/  BSSY.RECONVERGENT B0, `(.L_x_0) ;  /* 0x0000037000007945 */ /* 0x000fe40003800200 */
[----:B------:R-:W1:Y:S01]  /*00d0*/  I2F.RP R4, R7 ;  /* 0x0000000700047306 */ /* 0x000e620000209400 */
[----:B------:R-:W2:Y:S07]  /*00e0*/  LDCU.64 UR4, c[0x0][0x358] ;  /* 0x00006b00ff0477ac */ /* 0x000eae0008000a00 */
[----:B-1----:R-:W1:Y:S02]  /*00f0*/  MUFU.RCP R4, R4 ;  /* 0x0000000400047308 */ /* 0x002e640000001000 */
[----:B-1----:R-:W-:-:S06]  /*0100*/  VIADD R2, R4, 0xffffffe ;  /* 0x0ffffffe04027836 */ /* 0x002fcc0000000000 */
[----:B------:R1:W3:Y:S02]  /*0110*/  F2I.FTZ.U32.TRUNC.NTZ R3, R2 ;  /* 0x0000000200037305 */ /* 0x0002e4000021f000 */
[----:B-1----:R-:W-:Y:S02]  /*0120*/  IMAD.MOV.U32 R2, RZ, RZ, RZ ;  /* 0x000000ffff027224 */ /* 0x002fe400078e00ff */
[----:B---3--:R-:W-:-:S04]  /*0130*/  IMAD.MOV R6, RZ, RZ, -R3 ;  /* 0x000000ffff067224 */ /* 0x008fc800078e0a03 */
[----:B------:R-:W-:Y:S01]  /*0140*/  IMAD R9, R6, R7, RZ ;  /* 0x0000000706097224 */ /* 0x000fe200078e02ff */
[----:B------:R-:W-:-:S03]  /*0150*/  IABS R6, R0 ;  /* 0x0000000000067213 */ /* 0x000fc60000000000 */
[----:B------:R-:W-:Y:S01]  /*0160*/  IMAD.HI.U32 R3, R3, R9, R2 ;  /* 0x0000000903037227 */ /* 0x000fe200078e0002 */
[----:B------:R-:W-:-:S04]  /*0170*/  LOP3.LUT R2, R0, R5, RZ, 0x3c, !PT ;  /* 0x0000000500027212 */ /* 0x000fc800078e3cff */
[----:B------:R-:W-:Y:S01]  /*0180*/  ISETP.GE.AND P2, PT, R2, RZ, PT ;  /* 0x000000ff0200720c */ /* 0x000fe20003f46270 */
[----:B------:R-:W-:-:S05]  /*0190*/  IMAD.HI.U32 R3, R3, R6, RZ ;  /* 0x0000000603037227 */ /* 0x000fca00078e00ff */
[----:B------:R-:W-:-:S05]  /*01a0*/  IADD3 R4, PT, PT, -R3, RZ, RZ ;  /* 0x000000ff03047210 */ /* 0x000fca0007ffe1ff */
[----:B------:R-:W-:-:S05]  /*01b0*/  IMAD R4, R7, R4, R6 ;  /* 0x0000000407047224 */ /* 0x000fca00078e0206 */
[----:B------:R-:W-:-:S13]  /*01c0*/  ISETP.GT.U32.AND P1, PT, R7, R4, PT ;  /* 0x000000040700720c */ /* 0x000fda0003f24070 */
[----:B------:R-:W-:Y:S02]  /*01d0*/  @!P1 IMAD.IADD R4, R4, 0x1, -R7 ;  /* 0x0000000104049824 */ /* 0x000fe400078e0a07 */
[----:B------:R-:W-:Y:S01]  /*01e0*/  @!P1 VIADD R3, R3, 0x1 ;  /* 0x0000000103039836 */ /* 0x000fe20000000000 */
[----:B------:R-:W-:Y:S02]  /*01f0*/  ISETP.NE.AND P1, PT, R5, RZ, PT ;  /* 0x000000ff0500720c */ /* 0x000fe40003f25270 */
[----:B------:R-:W-:Y:S01]  /*0200*/  ISETP.GE.U32.AND P0, PT, R4, R7, PT ;  /* 0x000000070400720c */ /* 0x000fe20003f06070 */
[----:B0-----:R-:W-:-:S12]  /*0210*/  IMAD.U32 R4, RZ, RZ, UR6 ;  /* 0x00000006ff047e24 */ /* 0x001fd8000f8e00ff */
[----:B------:R-:W-:Y:S02]  /*0220*/  @P0 IADD3 R3, PT, PT, R3, 0x1, RZ ;  /* 0x0000000103030810 */ /* 0x000fe40007ffe0ff */
[----:B------:R-:W-:-:S03]  /*0230*/  ISETP.GE.AND P0, PT, R4, 0x1, PT ;  /* 0x000000010400780c */ /* 0x000fc60003f06270 */
[----:B------:R-:W-:Y:S01]  /*0240*/  @!P2 IMAD.MOV R3, RZ, RZ, -R3 ;  /* 0x000000ffff03a224 */ /* 0x000fe200078e0a03 */
[----:B------:R-:W-:-:S04]  /*0250*/  @!P1 LOP3.LUT R3, RZ, R5, RZ, 0x33, !PT ;  /* 0x00000005ff039212 */ /* 0x000fc800078e33ff */
[----:B------:R-:W-:-:S05]  /*0260*/  IADD3 R2, PT, PT, -R3, RZ, RZ ;  /* 0x000000ff03027210 */ /* 0x000fca0007ffe1ff */
[----:B------:R-:W-:Y:S01]  /*0270*/  IMAD R5, R5, R2, R0 ;  /* 0x0000000205057224 */ /* 0x000fe200078e0200 */
[----:B--2---:R-:W-:Y:S06]  /*0280*/  @!P0 BRA `(.L_x_1) ;  /* 0x0000000000508947 */ /* 0x004fec0003800000 */
[-C--:B------:R-:W-:Y:S01]  /*0290*/  IMAD R9, R5, R4.reuse, RZ ;  /* 0x0000000405097224 */ /* 0x080fe200078e02ff */
[----:B------:R-:W0:Y:S01]  /*02a0*/  LDCU UR10, c[0x0][0x39c] ;  /* 0x00007380ff0a77ac */ /* 0x000e220008000800 */
[----:B------:R-:W-:Y:S02]  /*02b0*/  IMAD R7, R3, R4, RZ ;  /* 0x0000000403077224 */ /* 0x000fe400078e02ff */
[----:B------:R-:W-:Y:S01]  /*02c0*/  IMAD.MOV.U32 R6, RZ, RZ, RZ ;  /* 0x000000ffff067224 */ /* 0x000fe200078e00ff */
[----:B------:R-:W-:Y:S01]  /*02d0*/  SHF.R.S32.HI R8, RZ, 0x1f, R9 ;  /* 0x0000001fff087819 */ /* 0x000fe20000011409 */
[----:B------:R-:W1:Y:S01]  /*02e0*/  LDCU.64 UR6, c[0x0][0x380] ;  /* 0x00007000ff0677ac */ /* 0x000e620008000a00 */
[----:B------:R-:W-:Y:S01]  /*02f0*/  SHF.R.S32.HI R10, RZ, 0x1f, R7 ;  /* 0x0000001fff0a7819 */ /* 0x000fe20000011407 */
[----:B------:R-:W2:Y:S06]  /*0300*/  LDCU.64 UR8, c[0x0][0x390] ;  /* 0x00007200ff0877ac */ /* 0x000eac0008000a00 */
.L_x_3:
[C---:B--2---:R-:W-:Y:S02]  /*0310*/  IADD3 R4, P2, P3, R6.reuse, UR8, R9 ;  /* 0x0000000806047c10 */ /* 0x044fe4000fb5e009 */
[----:B-1----:R-:W-:Y:S02]  /*0320*/  IADD3 R2, P0, P1, R6, UR6, R7 ;  /* 0x0000000606027c10 */ /* 0x002fe4000f91e007 */
[----:B------:R-:W-:Y:S02]  /*0330*/  IADD3.X R5, PT, PT, RZ, UR9, R8, P2, P3 ;  /* 0x00000009ff057c10 */ /* 0x000fe400097e6408 */
[----:B------:R-:W-:-:S04]  /*0340*/  IADD3.X R3, PT, PT, RZ, UR7, R10, P0, P1 ;  /* 0x00000007ff037c10 */ /* 0x000fc800087e240a */
[----:B------:R-:W2:Y:S04]  /*0350*/  LDG.E.U8 R5, desc[UR4][R4.64] ;  /* 0x0000000404057981 */ /* 0x000ea8000c1e1100 */
[----:B------:R-:W2:Y:S02]  /*0360*/  LDG.E.U8 R2, desc[UR4][R2.64] ;  /* 0x0000000402027981 */ /* 0x000ea4000c1e1100 */
[----:B--2---:R-:W-:-:S13]  /*0370*/  ISETP.NE.AND P0, PT, R2, R5, PT ;  /* 0x000000050200720c */ /* 0x004fda0003f05270 */
[----:B------:R-:W-:Y:S05]  /*0380*/  @P0 BRA `(.L_x_2) ;  /* 0x0000000000280947 */ /* 0x000fea0003800000 */
[----:B------:R-:W-:Y:S01]  /*0390*/  VIADD R6, R6, 0x1 ;  /* 0x0000000106067836 */ /* 0x000fe20000000000 */
[----:B0-----:R-:W-:-:S04]  /*03a0*/  MOV R4, UR10 ;  /* 0x0000000a00047c02 */ /* 0x001fc80008000f00 */
[----:B------:R-:W-:-:S13]  /*03b0*/  ISETP.NE.AND P0, PT, R6, R4, PT ;  /* 0x000000040600720c */ /* 0x000fda0003f05270 */
[----:B------:R-:W-:Y:S05]  /*03c0*/  @P0 BRA `(.L_x_3) ;  /* 0xfffffffc00d00947 */ /* 0x000fea000383ffff */
.L_x_1:
[----:B------:R-:W-:-:S13]  /*03d0*/  ISETP.NE.AND P0, PT, R4, 0x11, PT ;  /* 0x000000110400780c */ /* 0x000fda0003f05270 */
[----:B------:R-:W0:Y:S01]  /*03e0*/  @!P0 LDC.64 R2, c[0x0][0x3a0] ;  /* 0x0000e800ff028b82 */ /* 0x000e220000000a00 */
[----:B------:R-:W-:Y:S02]  /*03f0*/  @!P0 IMAD.MOV.U32 R5, RZ, RZ, 0x1 ;  /* 0x00000001ff058424 */ /* 0x000fe400078e00ff */
[----:B0-----:R-:W-:-:S05]  /*0400*/  @!P0 IMAD.WIDE R2, R0, 0x4, R2 ;  /* 0x0000000400028825 */ /* 0x001fca00078e0202 */
[----:B------:R1:W-:Y:S01]  /*0410*/  @!P0 STG.E desc[UR4][R2.64], R5 ;  /* 0x0000000502008986 */ /* 0x0003e2000c101904 */
[----:B------:R-:W-:Y:S05]  /*0420*/  @!P0 EXIT ;  /* 0x000000000000894d */ /* 0x000fea0003800000 */
.L_x_2:
[----:B0-----:R-:W-:Y:S05]  /*0430*/  BSYNC.RECONVERGENT B0 ;  /* 0x0000000000007941 */ /* 0x001fea0003800200 */
.L_x_0:
[----:B-1----:R-:W0:Y:S02]  /*0440*/  LDC.64 R2, c[0x0][0x3a0] ;  /* 0x0000e800ff027b82 */ /* 0x002e240000000a00 */
[----:B0-----:R-:W-:-:S05]  /*0450*/  IMAD.WIDE R2, R0, 0x4, R2 ;  /* 0x0000000400027825 */ /* 0x001fca00078e0202 */
[----:B------:R-:W-:Y:S01]  /*0460*/  STG.E desc[UR4][R2.64], RZ ;  /* 0x000000ff02007986 */ /* 0x000fe2000c101904 */
[----:B------:R-:W-:Y:S05]  /*0470*/  EXIT ;  /* 0x000000000000794d */ /* 0x000fea0003800000 */
.L_x_4:
[----:B------:R-:W-:-:S00]  /*0480*/  BRA `(.L_x_4) ;  /* 0xfffffffc00fc7947 */ /* 0x000fc0000383ffff */
[----:B------:R-:W-:-:S00]  /*0490*/  NOP ;  /* 0x0000000000007918 */ /* 0x000fc00000000000 */
        /* <DEDUP_REMOVED lines=14> */
.L_x_11:


//--------------------- .text._Z20dp2_condition_kernelPKhiiPi --------------------------
	.section	.text._Z20dp2_condition_kernelPKhiiPi,"ax",@progbits
	.align	128
        .global         _Z20dp2_condition_kernelPKhiiPi
        .type           _Z20dp2_condition_kernelPKhiiPi,@function
        .size           _Z20dp2_condition_kernelPKhiiPi,(.L_x_12 - _Z20dp2_condition_kernelPKhiiPi)
        .other          _Z20dp2_condition_kernelPKhiiPi,@"STO_CUDA_ENTRY STV_DEFAULT"
_Z20dp2_condition_kernelPKhiiPi:
.text._Z20dp2_condition_kernelPKhiiPi:
[----:B------:R-:W-:Y:S01]  /*0000*/  LDC R1, c[0x0][0x37c] ;  /* 0x0000df00ff017b82 */ /* 0x000fe20000000800 */
[----:B------:R-:W0:Y:S07]  /*0010*/  S2R R0, SR_TID.X ;  /* 0x0000000000007919 */ /* 0x000e2e0000002100 */
[----:B------:R-:W0:Y:S01]  /*0020*/  S2UR UR4, SR_CTAID.X ;  /* 0x00000000000479c3 */ /* 0x000e220000002500 */
[----:B------:R-:W1:Y:S07]  /*0030*/  LDCU UR5, c[0x0][0x38c] ;  /* 0x00007180ff0577ac */ /* 0x000e6e0008000800 */
[----:B------:R-:W0:Y:S02]  /*0040*/  LDC R7, c[0x0][0x360] ;  /* 0x0000d800ff077b82 */ /* 0x000e240000000800 */
[----:B0-----:R-:W-:-:S05]  /*0050*/  IMAD R7, R7, UR4, R0 ;  /* 0x0000000407077c24 */ /* 0x001fca000f8e0200 */
[----:B-1----:R-:W-:-:S13]  /*0060*/  ISETP.GE.AND P0, PT, R7, UR5, PT ;  /* 0x0000000507007c0c */ /* 0x002fda000bf06270 */
[----:B------:R-:W-:Y:S05]  /*0070*/  @P0 EXIT ;  /* 0x000000000000094d */ /* 0x000fea0003800000 */
[----:B------:R-:W0:Y:S01]  /*0080*/  LDCU UR5, c[0x0][0x388] ;  /* 0x00007100ff0577ac */ /* 0x000e220008000800 */
[----:B------:R-:W1:Y:S01]  /*0090*/  LDC.64 R4, c[0x0][0x380] ;  /* 0x0000e000ff047b82 */ /* 0x000e620000000a00 */
[----:B------:R-:W2:Y:S01]  /*00a0*/  LDCU.64 UR6, c[0x0][0x358] ;  /* 0x00006b00ff0677ac */ /* 0x000ea20008000a00 */
[----:B0-----:R-:W-:Y:S02]  /*00b0*/  UIADD3 UR4, UPT, UPT, UR5, -0x1, URZ ;  /* 0xffffffff05047890 */ /* 0x001fe4000fffe0ff */
[----:B------:R-:W-:Y:S02]  /*00c0*/  IMAD R3, R7, UR5, RZ ;  /* 0x0000000507037c24 */ /* 0x000fe4000f8e02ff */
[----:B------:R-:W-:-:S03]  /*00d0*/  USHF.R.S32.HI UR5, URZ, 0x1f, UR4 ;  /* 0x0000001fff057899 */ /* 0x000fc60008011404 */
[----:B------:R-:W-:Y:S02]  /*00e0*/  SHF.R.S32.HI R0, RZ, 0x1f, R3 ;  /* 0x0000001fff007819 */ /* 0x000fe40000011403 */
[----:B-1----:R-:W-:-:S04]  /*00f0*/  IADD3 R2, P0, P1, R3, UR4, R4 ;  /* 0x0000000403027c10 */ /* 0x002fc8000f91e004 */
[----:B------:R-:W-:-:S05]  /*0100*/  IADD3.X R3, PT, PT, R0, UR5, R5, P0, P1 ;  /* 0x0000000500037c10 */ /* 0x000fca00087e2405 */
[----:B--2---:R-:W2:Y:S01]  /*0110*/  LDG.E.U8 R0, desc[UR6][R2.64] ;  /* 0x0000000602007981 */ /* 0x004ea2000c1e1100 */
[----:B------:R-:W-:Y:S01]  /*0120*/  BSSY.RECONVERGENT B0, `(.L_x_5) ;  /* 0x0000019000007945 */ /* 0x000fe20003800200 */
[----:B--2---:R-:W-:-:S13]  /*0130*/  ISETP.NE.AND P0, PT, R0, RZ, PT ;  /* 0x000000ff0000720c */ /* 0x004fda0003f05270 */
[----:B------:R-:W-:Y:S05]  /*0140*/  @P0 BRA `(.L_x_6) ;  /* 0x0000000000580947 */ /* 0x000fea0003800000 */
[----:B------:R-:W2:Y:S02]  /*0150*/  LDG.E.U8 R0, desc[UR6][R2.64+-0x1] ;  /* 0xffffff0602007981 */ /* 0x000ea4000c1e1100 */
        /* <DEDUP_REMOVED lines=15> */
[----:B--2---:R-:W-:-:S13]  /*0250*/  LOP3.LUT P0, RZ, R2, 0x3, RZ, 0xc0, !PT ;  /* 0x0000000302ff7812 */ /* 0x004fda000780c0ff */
[----:B------:R-:W0:Y:S01]  /*0260*/  @!P0 LDC.64 R4, c[0x0][0x390] ;  /* 0x0000e400ff048b82 */ /* 0x000e220000000a00 */
[----:B------:R-:W-:Y:S02]  /*0270*/  @!P0 IMAD.MOV.U32 R9, RZ, RZ, 0x1 ;  /* 0x00000001ff098424 */ /* 0x000fe400078e00ff */
[----:B0-----:R-:W-:-:S05]  /*0280*/  @!P0 IMAD.WIDE R4, R7, 0x4, R4 ;  /* 0x0000000407048825 */ /* 0x001fca00078e0204 */
[----:B------:R0:W-:Y:S01]  /*0290*/  @!P0 STG.E desc[UR6][R4.64], R9 ;  /* 0x0000000904008986 */ /* 0x0001e2000c101906 */
[----:B------:R-:W-:Y:S05]  /*02a0*/  @!P0 EXIT ;  /* 0x000000000000894d */ /* 0x000fea0003800000 */
.L_x_6:
[----:B------:R-:W-:Y:S05]  /*02b0*/  BSYNC.RECONVERGENT B0 ;  /* 0x0000000000007941 */ /* 0x000fea0003800200 */
.L_x_5:
[----:B------:R-:W1:Y:S02]  /*02c0*/  LDC.64 R2, c[0x0][0x390] ;  /* 0x0000e400ff027b82 */ /* 0x000e640000000a00 */
[----:B-1----:R-:W-:-:S05]  /*02d0*/  IMAD.WIDE R2, R7, 0x4, R2 ;  /* 0x0000000407027825 */ /* 0x002fca00078e0202 */
[----:B------:R-:W-:Y:S01]  /*02e0*/  STG.E desc[UR6][R2.64], RZ ;  /* 0x000000ff02007986 */ /* 0x000fe2000c101906 */
[----:B------:R-:W-:Y:S05]  /*02f0*/  EXIT ;  /* 0x000000000000794d */ /* 0x000fea0003800000 */
.L_x_7:
        /* <DEDUP_REMOVED lines=16> */
.L_x_12:


//--------------------- .text._Z20dp1_condition_kernelPKhiiPi --------------------------
	.section	.text._Z20dp1_condition_kernelPKhiiPi,"ax",@progbits
	.align	128
        .global         _Z20dp1_condition_kernelPKhiiPi
        .type           _Z20dp1_condition_kernelPKhiiPi,@function
        .size           _Z20dp1_condition_kernelPKhiiPi,(.L_x_13 - _Z20dp1_condition_kernelPKhiiPi)
        .other          _Z20dp1_condition_kernelPKhiiPi,@"STO_CUDA_ENTRY STV_DEFAULT"
_Z20dp1_condition_kernelPKhiiPi:
.text._Z20dp1_condition_kernelPKhiiPi:
        /* <DEDUP_REMOVED lines=43> */
.L_x_9:
[----:B------:R-:W-:Y:S05]  /*02b0*/  BSYNC.RECONVERGENT B0 ;  /* 0x0000000000007941 */ /* 0x000fea0003800200 */
.L_x_8:
[----:B------:R-:W1:Y:S02]  /*02c0*/  LDC.64 R2, c[0x0][0x390] ;  /* 0x0000e400ff027b82 */ /* 0x000e640000000a00 */
[----:B-1----:R-:W-:-:S05]  /*02d0*/  IMAD.WIDE R2, R7, 0x4, R2 ;  /* 0x0000000407027825 */ /* 0x002fca00078e0202 */
[----:B------:R-:W-:Y:S01]  /*02e0*/  STG.E desc[UR6][R2.64], RZ ;  /* 0x000000ff02007986 */ /* 0x000fe2000c101906 */
[----:B------:R-:W-:Y:S05]  /*02f0*/  EXIT ;  /* 0x000000000000794d */ /* 0x000fea0003800000 */
.L_x_10:
        /* <DEDUP_REMOVED lines=16> */
.L_x_13:


//--------------------- .nv.shared.reserved.0     --------------------------
	.section	.nv.shared.reserved.0,"aw",@nobits
	.weak		__nv_reservedSMEM_offset_0_alias
	.size		__nv_reservedSMEM_offset_0_alias, 0, 64
	.other		__nv_reservedSMEM_offset_0_alias,@"STO_CUDA_RESERVED_SHARED STV_DEFAULT"
__nv_reservedSMEM_offset_0_alias:
	.zero		0
	.zero		64


//--------------------- .nv.constant0._Z26collision_detection_kernelPKhiS0_iiPi --------------------------
	.section	.nv.constant0._Z26collision_detection_kernelPKhiS0_iiPi,"a",@progbits
	.sectionflags	@""
	.align	4
.nv.constant0._Z26collision_detection_kernelPKhiS0_iiPi:
	.zero		936


//--------------------- .nv.constant0._Z20dp2_condition_kernelPKhiiPi --------------------------
	.section	.nv.constant0._Z20dp2_condition_kernelPKhiiPi,"a",@progbits
	.sectionflags	@""
	.align	4
.nv.constant0._Z20dp2_condition_kernelPKhiiPi:
	.zero		920


//--------------------- .nv.constant0._Z20dp1_condition_kernelPKhiiPi --------------------------
	.section	.nv.constant0._Z20dp1_condition_kernelPKhiiPi,"a",@progbits
	.sectionflags	@""
	.align	4
.nv.constant0._Z20dp1_condition_kernelPKhiiPi:
	.zero		920


//--------------------- SYMBOLS --------------------------

	.type		.nv.reservedSmem.offset0,@object
	.size		.nv.reservedSmem.offset0,0x4
